//
// Generated by NVIDIA NVVM Compiler
//
// Compiler Build ID: CL-36424714
// Cuda compilation tools, release 13.0, V13.0.88
// Based on NVVM 20.0.0
//

.version 9.0
.target sm_100
.address_size 64

	// .globl	_Z23multiplicar_por_escalarPi
.const .align 4 .u32 escalar_device;

.visible .entry _Z23multiplicar_por_escalarPi(
	.param .u64 .ptr .align 1 _Z23multiplicar_por_escalarPi_param_0
)
{
	.reg .pred 	%p<2>;
	.reg .b32 	%r<8>;
	.reg .b64 	%rd<5>;

	ld.param.u64 	%rd1, [_Z23multiplicar_por_escalarPi_param_0];
	mov.u32 	%r2, %ctaid.x;
	mov.u32 	%r3, %ntid.x;
	mov.u32 	%r4, %tid.x;
	mad.lo.s32 	%r1, %r2, %r3, %r4;
	setp.gt.s32 	%p1, %r1, 99;
	@%p1 bra 	$L__BB0_2;
	cvta.to.global.u64 	%rd2, %rd1;
	mul.wide.s32 	%rd3, %r1, 4;
	add.s64 	%rd4, %rd2, %rd3;
	ld.global.u32 	%r5, [%rd4];
	ld.const.u32 	%r6, [escalar_device];
	mul.lo.s32 	%r7, %r6, %r5;
	st.global.u32 	[%rd4], %r7;
$L__BB0_2:
	ret;

}


// ===== COMPILED SASS (sm_100) =====

	.target	sm_100

	.elftype	@"ET_EXEC"


//--------------------- .note.nv.tkinfo           --------------------------
	.section	.note.nv.tkinfo,"",@"SHT_NOTE"
	.sectionflags	@"SHF_NOTE_NV_TKINFO"
	.tkinfo
        /*0018*/ 	.word	0x00000002
        /*0030*/ 	.string	""
        /*0030*/ 	.string	"ptxas"
        /*0030*/ 	.string	"Cuda compilation tools, release 13.0, V13.0.88"
        /*0030*/ 	.string	"Build cuda_13.0.r13.0/compiler.36424714_0"
        /*0030*/ 	.string	"-arch sm_100 -m 64 "



//--------------------- .note.nv.cuinfo           --------------------------
	.section	.note.nv.cuinfo,"",@"SHT_NOTE"
	.sectionflags	@"SHF_NOTE_NV_CUINFO"
        /*0018*/ 	.short	0x0002
        /*001a*/ 	.short	0x0064
        /*001c*/ 	.short	0x0082
	.zero		2


//--------------------- .nv.info                  --------------------------
	.section	.nv.info,"",@"SHT_CUDA_INFO"
	.align	4


	//----- nvinfo : EIATTR_REGCOUNT
	.align		4
        /*0000*/ 	.byte	0x04, 0x2f
        /*0002*/ 	.short	(.L_2 - .L_1)
	.align		4
.L_1:
        /*0004*/ 	.word	index@(_Z23multiplicar_por_escalarPi)
        /*0008*/ 	.word	0x00000008


	//----- nvinfo : EIATTR_FRAME_SIZE
	.align		4
.L_2:
        /*000c*/ 	.byte	0x04, 0x11
        /*000e*/ 	.short	(.L_4 - .L_3)
	.align		4
.L_3:
        /*0010*/ 	.word	index@(_Z23multiplicar_por_escalarPi)
        /*0014*/ 	.word	0x00000000


	//----- nvinfo : EIATTR_MIN_STACK_SIZE
	.align		4
.L_4:
        /*0018*/ 	.byte	0x04, 0x12
        /*001a*/ 	.short	(.L_6 - .L_5)
	.align		4
.L_5:
        /*001c*/ 	.word	index@(_Z23multiplicar_por_escalarPi)
        /*0020*/ 	.word	0x00000000
.L_6:


//--------------------- .nv.compat                --------------------------
	.section	.nv.compat,"",@"SHT_CUDA_COMPAT_INFO"
	.align	4
        /*0000*/ 	.byte	0x02, 0x09, 0x00, 0x00, 0x02, 0x02, 0x01, 0x00, 0x02, 0x05, 0x05, 0x00, 0x03, 0x07, 0x01, 0x01
        /*0010*/ 	.byte	0x02, 0x03, 0x00, 0x00, 0x02, 0x06, 0x01, 0x00, 0x04, 0x0b, 0x08, 0x00, 0x09, 0x00, 0x00, 0x00
        /*0020*/ 	.byte	0x00, 0x00, 0x00, 0x00


//--------------------- .nv.info._Z23multiplicar_por_escalarPi --------------------------
	.section	.nv.info._Z23multiplicar_por_escalarPi,"",@"SHT_CUDA_INFO"
	.sectionflags	@""
	.align	4


	//----- nvinfo : EIATTR_CUDA_API_VERSION
	.align		4
        /*0000*/ 	.byte	0x04, 0x37
        /*0002*/ 	.short	(.L_8 - .L_7)
.L_7:
        /*0004*/ 	.word	0x00000082


	//----- nvinfo : EIATTR_KPARAM_INFO
	.align		4
.L_8:
        /*0008*/ 	.byte	0x04, 0x17
        /*000a*/ 	.short	(.L_10 - .L_9)
.L_9:
        /*000c*/ 	.word	0x00000000
        /*0010*/ 	.short	0x0000
        /*0012*/ 	.short	0x0000
        /*0014*/ 	.byte	0x00, 0xf5, 0x21, 0x00


	//----- nvinfo : EIATTR_SPARSE_MMA_MASK
	.align		4
.L_10:
        /*0018*/ 	.byte	0x03, 0x50
        /*001a*/ 	.short	0x0000


	//----- nvinfo : EIATTR_MAXREG_COUNT
	.align		4
        /*001c*/ 	.byte	0x03, 0x1b
        /*001e*/ 	.short	0x00ff


	//----- nvinfo : EIATTR_MERCURY_ISA_VERSION
	.align		4
        /*0020*/ 	.byte	0x03, 0x5f
        /*0022*/ 	.short	0x0101


	//----- nvinfo : EIATTR_VRC_CTA_INIT_COUNT
	.align		4
        /*0024*/ 	.byte	0x02, 0x4a
	.zero		1
	.zero		1


	//----- nvinfo : EIATTR_EXIT_INSTR_OFFSETS
	.align		4
        /*0028*/ 	.byte	0x04, 0x1c
        /*002a*/ 	.short	(.L_12 - .L_11)


	//   ....[0]....
.L_11:
        /*002c*/ 	.word	0x00000060


	//   ....[1]....
        /*0030*/ 	.word	0x000000e0


	//----- nvinfo : EIATTR_CBANK_PARAM_SIZE
	.align		4
.L_12:
        /*0034*/ 	.byte	0x03, 0x19
        /*0036*/ 	.short	0x0008


	//----- nvinfo : EIATTR_PARAM_CBANK
	.align		4
        /*0038*/ 	.byte	0x04, 0x0a
        /*003a*/ 	.short	(.L_14 - .L_13)
	.align		4
.L_13:
        /*003c*/ 	.word	index@(.nv.constant0._Z23multiplicar_por_escalarPi)
        /*0040*/ 	.short	0x0380
        /*0042*/ 	.short	0x0008


	//----- nvinfo : EIATTR_SW_WAR
	.align		4
.L_14:
        /*0044*/ 	.byte	0x04, 0x36
        /*0046*/ 	.short	(.L_16 - .L_15)
.L_15:
        /*0048*/ 	.word	0x00000008
.L_16:


//--------------------- .nv.callgraph             --------------------------
	.section	.nv.callgraph,"",@"SHT_CUDA_CALLGRAPH"
	.align	4
	.sectionentsize	8
	.align		4
        /*0000*/ 	.word	0x00000000
	.align		4
        /*0004*/ 	.word	0xffffffff
	.align		4
        /*0008*/ 	.word	0x00000000
	.align		4
        /*000c*/ 	.word	0xfffffffe
	.align		4
        /*0010*/ 	.word	0x00000000
	.align		4
        /*0014*/ 	.word	0xfffffffd
	.align		4
        /*0018*/ 	.word	0x00000000
	.align		4
        /*001c*/ 	.word	0xfffffffc


//--------------------- .nv.constant3             --------------------------
	.section	.nv.constant3,"a",@progbits
	.align	4
.nv.constant3:
	.type		escalar_device,@object
	.size		escalar_device,(.L_0 - escalar_device)
escalar_device:
	.zero		4
.L_0:


//--------------------- .text._Z23multiplicar_por_escalarPi --------------------------
	.section	.text._Z23multiplicar_por_escalarPi,"ax",@progbits
	.align	128
        .global         _Z23multiplicar_por_escalarPi
        .type           _Z23multiplicar_por_escalarPi,@function
        .size           _Z23multiplicar_por_escalarPi,(.L_x_1 - _Z23multiplicar_por_escalarPi)
        .other          _Z23multiplicar_por_escalarPi,@"STO_CUDA_ENTRY STV_DEFAULT"
_Z23multiplicar_por_escalarPi:
.text._Z23multiplicar_por_escalarPi:
[----:B------:R-:W-:Y:S01]  /*0000*/  LDC R1, c[0x0][0x37c] ;  /* 0x0000df00ff017b82 */ /* 0x000fe20000000800 */
[----:B------:R-:W0:Y:S07]  /*0010*/  S2R R0, SR_TID.X ;  /* 0x0000000000007919 */ /* 0x000e2e0000002100 */
[----:B------:R-:W0:Y:S08]  /*0020*/  S2UR UR4, SR_CTAID.X ;  /* 0x00000000000479c3 */ /* 0x000e300000002500 */
[----:B------:R-:W0:Y:S02]  /*0030*/  LDC R5, c[0x0][0x360] ;  /* 0x0000d800ff057b82 */ /* 0x000e240000000800 */
[----:B0-----:R-:W-:-:S05]  /*0040*/  IMAD R5, R5, UR4, R0 ;  /* 0x0000000405057c24 */ /* 0x001fca000f8e0200 */
[----:B------:R-:W-:-:S13]  /*0050*/  ISETP.GT.AND P0, PT, R5, 0x63, PT ;  /* 0x000000630500780c */ /* 0x000fda0003f04270 */
[----:B------:R-:W-:Y:S05]  /*0060*/  @P0 EXIT ;  /* 0x000000000000094d */ /* 0x000fea0003800000 */
[----:B------:R-:W0:Y:S01]  /*0070*/  LDC.64 R2, c[0x0][0x380] ;  /* 0x0000e000ff027b82 */ /* 0x000e220000000a00 */
[----:B------:R-:W1:Y:S01]  /*0080*/  LDCU.64 UR4, c[0x0][0x358] ;  /* 0x00006b00ff0477ac */ /* 0x000e620008000a00 */
[----:B------:R-:W2:Y:S01]  /*0090*/  LDCU UR6, c[0x3][URZ] ;  /* 0x00c00000ff0677ac */ /* 0x000ea20008000800 */
[----:B0-----:R-:W-:-:S05]  /*00a0*/  IMAD.WIDE R2, R5, 0x4, R2 ;  /* 0x0000000405027825 */ /* 0x001fca00078e0202 */
[----:B-1----:R-:W2:Y:S02]  /*00b0*/  LDG.E R0, desc[UR4][R2.64] ;  /* 0x0000000402007981 */ /* 0x002ea4000c1e1900 */
[----:B--2---:R-:W-:-:S05]  /*00c0*/  IMAD R5, R0, UR6, RZ ;  /* 0x0000000600057c24 */ /* 0x004fca000f8e02ff */
[----:B------:R-:W-:Y:S01]  /*00d0*/  STG.E desc[UR4][R2.64], R5 ;  /* 0x0000000502007986 */ /* 0x000fe2000c101904 */
[----:B------:R-:W-:Y:S05]  /*00e0*/  EXIT ;  /* 0x000000000000794d */ /* 0x000fea0003800000 */
.L_x_0:
[----:B------:R-:W-:-:S00]  /*00f0*/  BRA `(.L_x_0) ;  /* 0xfffffffc00fc7947 */ /* 0x000fc0000383ffff */
[----:B------:R-:W-:-:S00]  /*0100*/  NOP ;  /* 0x0000000000007918 */ /* 0x000fc00000000000 */
[----:B------:R-:W-:-:S00]  /*0110*/  NOP ;  /* 0x0000000000007918 */ /* 0x000fc00000000000 */
[----:B------:R-:W-:-:S00]  /*0120*/  NOP ;  /* 0x0000000000007918 */ /* 0x000fc00000000000 */
[----:B------:R-:W-:-:S00]  /*0130*/  NOP ;  /* 0x0000000000007918 */ /* 0x000fc00000000000 */
[----:B------:R-:W-:-:S00]  /*0140*/  NOP ;  /* 0x0000000000007918 */ /* 0x000fc00000000000 */
[----:B------:R-:W-:-:S00]  /*0150*/  NOP ;  /* 0x0000000000007918 */ /* 0x000fc00000000000 */
[----:B------:R-:W-:-:S00]  /*0160*/  NOP ;  /* 0x0000000000007918 */ /* 0x000fc00000000000 */
[----:B------:R-:W-:-:S00]  /*0170*/  NOP ;  /* 0x0000000000007918 */ /* 0x000fc00000000000 */
.L_x_1:


//--------------------- .nv.shared.reserved.0     --------------------------
	.section	.nv.shared.reserved.0,"aw",@nobits
	.weak		__nv_reservedSMEM_offset_0_alias
	.size		__nv_reservedSMEM_offset_0_alias, 0, 64
	.other		__nv_reservedSMEM_offset_0_alias,@"STO_CUDA_RESERVED_SHARED STV_DEFAULT"
__nv_reservedSMEM_offset_0_alias:
	.zero		0
	.zero		64


//--------------------- .nv.constant0._Z23multiplicar_por_escalarPi --------------------------
	.section	.nv.constant0._Z23multiplicar_por_escalarPi,"a",@progbits
	.sectionflags	@""
	.align	4
.nv.constant0._Z23multiplicar_por_escalarPi:
	.zero		904


//--------------------- SYMBOLS --------------------------

	.type		.nv.reservedSmem.offset0,@object
	.size		.nv.reservedSmem.offset0,0x4
